//
// Generated by NVIDIA NVVM Compiler
//
// Compiler Build ID: CL-36424714
// Cuda compilation tools, release 13.0, V13.0.88
// Based on NVVM 20.0.0
//

.version 9.0
.target sm_100
.address_size 64

	// .globl	_Z15spmv_jds_kernel9JDSMatrixPfS0_

.visible .entry _Z15spmv_jds_kernel9JDSMatrixPfS0_(
	.param .align 8 .b8 _Z15spmv_jds_kernel9JDSMatrixPfS0__param_0[56],
	.param .u64 .ptr .align 1 _Z15spmv_jds_kernel9JDSMatrixPfS0__param_1,
	.param .u64 .ptr .align 1 _Z15spmv_jds_kernel9JDSMatrixPfS0__param_2
)
{
	.reg .pred 	%p<11>;
	.reg .b32 	%r<72>;
	.reg .b32 	%f<68>;
	.reg .b64 	%rd<105>;

	ld.param.u64 	%rd9, [_Z15spmv_jds_kernel9JDSMatrixPfS0__param_0+24];
	ld.param.u64 	%rd8, [_Z15spmv_jds_kernel9JDSMatrixPfS0__param_0+16];
	ld.param.v2.u32 	{%r15, %r16}, [_Z15spmv_jds_kernel9JDSMatrixPfS0__param_0];
	ld.param.u64 	%rd12, [_Z15spmv_jds_kernel9JDSMatrixPfS0__param_0+48];
	ld.param.u64 	%rd11, [_Z15spmv_jds_kernel9JDSMatrixPfS0__param_0+40];
	ld.param.u64 	%rd10, [_Z15spmv_jds_kernel9JDSMatrixPfS0__param_0+32];
	ld.param.u64 	%rd14, [_Z15spmv_jds_kernel9JDSMatrixPfS0__param_1];
	ld.param.u64 	%rd13, [_Z15spmv_jds_kernel9JDSMatrixPfS0__param_2];
	cvta.to.global.u64 	%rd1, %rd14;
	cvta.to.global.u64 	%rd2, %rd10;
	cvta.to.global.u64 	%rd3, %rd11;
	cvta.to.global.u64 	%rd4, %rd12;
	mov.u32 	%r18, %tid.x;
	mov.u32 	%r19, %ctaid.x;
	mov.u32 	%r20, %ntid.x;
	mad.lo.s32 	%r1, %r19, %r20, %r18;
	setp.ge.u32 	%p1, %r1, %r15;
	@%p1 bra 	$L__BB0_14;
	cvta.to.global.u64 	%rd15, %rd9;
	cvta.to.global.u64 	%rd16, %rd8;
	mul.wide.u32 	%rd17, %r1, 4;
	add.s64 	%rd18, %rd16, %rd17;
	ld.global.u32 	%r2, [%rd18];
	add.s64 	%rd19, %rd15, %rd17;
	ld.global.u32 	%r3, [%rd19];
	setp.eq.s32 	%p2, %r3, 0;
	mov.f32 	%f67, 0f00000000;
	@%p2 bra 	$L__BB0_13;
	and.b32  	%r4, %r3, 7;
	setp.lt.u32 	%p3, %r3, 8;
	mov.f32 	%f67, 0f00000000;
	mov.b32 	%r70, 0;
	@%p3 bra 	$L__BB0_5;
	and.b32  	%r70, %r3, -8;
	neg.s32 	%r68, %r70;
	add.s64 	%rd104, %rd4, 16;
	mov.f32 	%f67, 0f00000000;
$L__BB0_4:
	.pragma "nounroll";
	ld.global.u32 	%r22, [%rd104+-16];
	add.s32 	%r23, %r22, %r1;
	mul.wide.u32 	%rd20, %r23, 4;
	add.s64 	%rd21, %rd2, %rd20;
	ld.global.u32 	%r24, [%rd21];
	add.s64 	%rd22, %rd3, %rd20;
	ld.global.f32 	%f17, [%rd22];
	mul.wide.u32 	%rd23, %r24, 4;
	add.s64 	%rd24, %rd1, %rd23;
	ld.global.f32 	%f18, [%rd24];
	fma.rn.f32 	%f19, %f17, %f18, %f67;
	ld.global.u32 	%r25, [%rd104+-12];
	add.s32 	%r26, %r25, %r1;
	mul.wide.u32 	%rd25, %r26, 4;
	add.s64 	%rd26, %rd2, %rd25;
	ld.global.u32 	%r27, [%rd26];
	add.s64 	%rd27, %rd3, %rd25;
	ld.global.f32 	%f20, [%rd27];
	mul.wide.u32 	%rd28, %r27, 4;
	add.s64 	%rd29, %rd1, %rd28;
	ld.global.f32 	%f21, [%rd29];
	fma.rn.f32 	%f22, %f20, %f21, %f19;
	ld.global.u32 	%r28, [%rd104+-8];
	add.s32 	%r29, %r28, %r1;
	mul.wide.u32 	%rd30, %r29, 4;
	add.s64 	%rd31, %rd2, %rd30;
	ld.global.u32 	%r30, [%rd31];
	add.s64 	%rd32, %rd3, %rd30;
	ld.global.f32 	%f23, [%rd32];
	mul.wide.u32 	%rd33, %r30, 4;
	add.s64 	%rd34, %rd1, %rd33;
	ld.global.f32 	%f24, [%rd34];
	fma.rn.f32 	%f25, %f23, %f24, %f22;
	ld.global.u32 	%r31, [%rd104+-4];
	add.s32 	%r32, %r31, %r1;
	mul.wide.u32 	%rd35, %r32, 4;
	add.s64 	%rd36, %rd2, %rd35;
	ld.global.u32 	%r33, [%rd36];
	add.s64 	%rd37, %rd3, %rd35;
	ld.global.f32 	%f26, [%rd37];
	mul.wide.u32 	%rd38, %r33, 4;
	add.s64 	%rd39, %rd1, %rd38;
	ld.global.f32 	%f27, [%rd39];
	fma.rn.f32 	%f28, %f26, %f27, %f25;
	ld.global.u32 	%r34, [%rd104];
	add.s32 	%r35, %r34, %r1;
	mul.wide.u32 	%rd40, %r35, 4;
	add.s64 	%rd41, %rd2, %rd40;
	ld.global.u32 	%r36, [%rd41];
	add.s64 	%rd42, %rd3, %rd40;
	ld.global.f32 	%f29, [%rd42];
	mul.wide.u32 	%rd43, %r36, 4;
	add.s64 	%rd44, %rd1, %rd43;
	ld.global.f32 	%f30, [%rd44];
	fma.rn.f32 	%f31, %f29, %f30, %f28;
	ld.global.u32 	%r37, [%rd104+4];
	add.s32 	%r38, %r37, %r1;
	mul.wide.u32 	%rd45, %r38, 4;
	add.s64 	%rd46, %rd2, %rd45;
	ld.global.u32 	%r39, [%rd46];
	add.s64 	%rd47, %rd3, %rd45;
	ld.global.f32 	%f32, [%rd47];
	mul.wide.u32 	%rd48, %r39, 4;
	add.s64 	%rd49, %rd1, %rd48;
	ld.global.f32 	%f33, [%rd49];
	fma.rn.f32 	%f34, %f32, %f33, %f31;
	ld.global.u32 	%r40, [%rd104+8];
	add.s32 	%r41, %r40, %r1;
	mul.wide.u32 	%rd50, %r41, 4;
	add.s64 	%rd51, %rd2, %rd50;
	ld.global.u32 	%r42, [%rd51];
	add.s64 	%rd52, %rd3, %rd50;
	ld.global.f32 	%f35, [%rd52];
	mul.wide.u32 	%rd53, %r42, 4;
	add.s64 	%rd54, %rd1, %rd53;
	ld.global.f32 	%f36, [%rd54];
	fma.rn.f32 	%f37, %f35, %f36, %f34;
	ld.global.u32 	%r43, [%rd104+12];
	add.s32 	%r44, %r43, %r1;
	mul.wide.u32 	%rd55, %r44, 4;
	add.s64 	%rd56, %rd2, %rd55;
	ld.global.u32 	%r45, [%rd56];
	add.s64 	%rd57, %rd3, %rd55;
	ld.global.f32 	%f38, [%rd57];
	mul.wide.u32 	%rd58, %r45, 4;
	add.s64 	%rd59, %rd1, %rd58;
	ld.global.f32 	%f39, [%rd59];
	fma.rn.f32 	%f67, %f38, %f39, %f37;
	add.s32 	%r68, %r68, 8;
	add.s64 	%rd104, %rd104, 32;
	setp.ne.s32 	%p4, %r68, 0;
	@%p4 bra 	$L__BB0_4;
$L__BB0_5:
	setp.eq.s32 	%p5, %r4, 0;
	@%p5 bra 	$L__BB0_13;
	and.b32  	%r10, %r3, 3;
	setp.lt.u32 	%p6, %r4, 4;
	@%p6 bra 	$L__BB0_8;
	mul.wide.u32 	%rd60, %r70, 4;
	add.s64 	%rd61, %rd4, %rd60;
	ld.global.u32 	%r46, [%rd61];
	add.s32 	%r47, %r46, %r1;
	mul.wide.u32 	%rd62, %r47, 4;
	add.s64 	%rd63, %rd2, %rd62;
	ld.global.u32 	%r48, [%rd63];
	add.s64 	%rd64, %rd3, %rd62;
	ld.global.f32 	%f41, [%rd64];
	mul.wide.u32 	%rd65, %r48, 4;
	add.s64 	%rd66, %rd1, %rd65;
	ld.global.f32 	%f42, [%rd66];
	fma.rn.f32 	%f43, %f41, %f42, %f67;
	ld.global.u32 	%r49, [%rd61+4];
	add.s32 	%r50, %r49, %r1;
	mul.wide.u32 	%rd67, %r50, 4;
	add.s64 	%rd68, %rd2, %rd67;
	ld.global.u32 	%r51, [%rd68];
	add.s64 	%rd69, %rd3, %rd67;
	ld.global.f32 	%f44, [%rd69];
	mul.wide.u32 	%rd70, %r51, 4;
	add.s64 	%rd71, %rd1, %rd70;
	ld.global.f32 	%f45, [%rd71];
	fma.rn.f32 	%f46, %f44, %f45, %f43;
	ld.global.u32 	%r52, [%rd61+8];
	add.s32 	%r53, %r52, %r1;
	mul.wide.u32 	%rd72, %r53, 4;
	add.s64 	%rd73, %rd2, %rd72;
	ld.global.u32 	%r54, [%rd73];
	add.s64 	%rd74, %rd3, %rd72;
	ld.global.f32 	%f47, [%rd74];
	mul.wide.u32 	%rd75, %r54, 4;
	add.s64 	%rd76, %rd1, %rd75;
	ld.global.f32 	%f48, [%rd76];
	fma.rn.f32 	%f49, %f47, %f48, %f46;
	ld.global.u32 	%r55, [%rd61+12];
	add.s32 	%r56, %r55, %r1;
	mul.wide.u32 	%rd77, %r56, 4;
	add.s64 	%rd78, %rd2, %rd77;
	ld.global.u32 	%r57, [%rd78];
	add.s64 	%rd79, %rd3, %rd77;
	ld.global.f32 	%f50, [%rd79];
	mul.wide.u32 	%rd80, %r57, 4;
	add.s64 	%rd81, %rd1, %rd80;
	ld.global.f32 	%f51, [%rd81];
	fma.rn.f32 	%f67, %f50, %f51, %f49;
	add.s32 	%r70, %r70, 4;
$L__BB0_8:
	setp.eq.s32 	%p7, %r10, 0;
	@%p7 bra 	$L__BB0_13;
	setp.eq.s32 	%p8, %r10, 1;
	@%p8 bra 	$L__BB0_11;
	mul.wide.u32 	%rd82, %r70, 4;
	add.s64 	%rd83, %rd4, %rd82;
	ld.global.u32 	%r58, [%rd83];
	add.s32 	%r59, %r58, %r1;
	mul.wide.u32 	%rd84, %r59, 4;
	add.s64 	%rd85, %rd2, %rd84;
	ld.global.u32 	%r60, [%rd85];
	add.s64 	%rd86, %rd3, %rd84;
	ld.global.f32 	%f53, [%rd86];
	mul.wide.u32 	%rd87, %r60, 4;
	add.s64 	%rd88, %rd1, %rd87;
	ld.global.f32 	%f54, [%rd88];
	fma.rn.f32 	%f55, %f53, %f54, %f67;
	ld.global.u32 	%r61, [%rd83+4];
	add.s32 	%r62, %r61, %r1;
	mul.wide.u32 	%rd89, %r62, 4;
	add.s64 	%rd90, %rd2, %rd89;
	ld.global.u32 	%r63, [%rd90];
	add.s64 	%rd91, %rd3, %rd89;
	ld.global.f32 	%f56, [%rd91];
	mul.wide.u32 	%rd92, %r63, 4;
	add.s64 	%rd93, %rd1, %rd92;
	ld.global.f32 	%f57, [%rd93];
	fma.rn.f32 	%f67, %f56, %f57, %f55;
	add.s32 	%r70, %r70, 2;
$L__BB0_11:
	and.b32  	%r64, %r3, 1;
	setp.eq.b32 	%p9, %r64, 1;
	not.pred 	%p10, %p9;
	@%p10 bra 	$L__BB0_13;
	mul.wide.u32 	%rd94, %r70, 4;
	add.s64 	%rd95, %rd4, %rd94;
	ld.global.u32 	%r65, [%rd95];
	add.s32 	%r66, %r65, %r1;
	mul.wide.u32 	%rd96, %r66, 4;
	add.s64 	%rd97, %rd2, %rd96;
	ld.global.u32 	%r67, [%rd97];
	add.s64 	%rd98, %rd3, %rd96;
	ld.global.f32 	%f58, [%rd98];
	mul.wide.u32 	%rd99, %r67, 4;
	add.s64 	%rd100, %rd1, %rd99;
	ld.global.f32 	%f59, [%rd100];
	fma.rn.f32 	%f67, %f58, %f59, %f67;
$L__BB0_13:
	cvta.to.global.u64 	%rd101, %rd13;
	mul.wide.u32 	%rd102, %r2, 4;
	add.s64 	%rd103, %rd101, %rd102;
	st.global.f32 	[%rd103], %f67;
$L__BB0_14:
	ret;

}


// ===== COMPILED SASS (sm_100) =====

	.target	sm_100

	.elftype	@"ET_EXEC"


//--------------------- .note.nv.tkinfo           --------------------------
	.section	.note.nv.tkinfo,"",@"SHT_NOTE"
	.sectionflags	@"SHF_NOTE_NV_TKINFO"
	.tkinfo
        /*0018*/ 	.word	0x00000002
        /*0030*/ 	.string	""
        /*0030*/ 	.string	"ptxas"
        /*0030*/ 	.string	"Cuda compilation tools, release 13.0, V13.0.88"
        /*0030*/ 	.string	"Build cuda_13.0.r13.0/compiler.36424714_0"
        /*0030*/ 	.string	"-arch sm_100 -m 64 "



//--------------------- .note.nv.cuinfo           --------------------------
	.section	.note.nv.cuinfo,"",@"SHT_NOTE"
	.sectionflags	@"SHF_NOTE_NV_CUINFO"
        /*0018*/ 	.short	0x0002
        /*001a*/ 	.short	0x0064
        /*001c*/ 	.short	0x0082
	.zero		2


//--------------------- .nv.info                  --------------------------
	.section	.nv.info,"",@"SHT_CUDA_INFO"
	.align	4


	//----- nvinfo : EIATTR_REGCOUNT
	.align		4
        /*0000*/ 	.byte	0x04, 0x2f
        /*0002*/ 	.short	(.L_1 - .L_0)
	.align		4
.L_0:
        /*0004*/ 	.word	index@(_Z15spmv_jds_kernel9JDSMatrixPfS0_)
        /*0008*/ 	.word	0x00000020


	//----- nvinfo : EIATTR_FRAME_SIZE
	.align		4
.L_1:
        /*000c*/ 	.byte	0x04, 0x11
        /*000e*/ 	.short	(.L_3 - .L_2)
	.align		4
.L_2:
        /*0010*/ 	.word	index@(_Z15spmv_jds_kernel9JDSMatrixPfS0_)
        /*0014*/ 	.word	0x00000000


	//----- nvinfo : EIATTR_MIN_STACK_SIZE
	.align		4
.L_3:
        /*0018*/ 	.byte	0x04, 0x12
        /*001a*/ 	.short	(.L_5 - .L_4)
	.align		4
.L_4:
        /*001c*/ 	.word	index@(_Z15spmv_jds_kernel9JDSMatrixPfS0_)
        /*0020*/ 	.word	0x00000000
.L_5:


//--------------------- .nv.compat                --------------------------
	.section	.nv.compat,"",@"SHT_CUDA_COMPAT_INFO"
	.align	4
        /*0000*/ 	.byte	0x02, 0x09, 0x00, 0x00, 0x02, 0x02, 0x01, 0x00, 0x02, 0x05, 0x05, 0x00, 0x03, 0x07, 0x01, 0x01
        /*0010*/ 	.byte	0x02, 0x03, 0x00, 0x00, 0x02, 0x06, 0x01, 0x00, 0x04, 0x0b, 0x08, 0x00, 0x09, 0x00, 0x00, 0x00
        /*0020*/ 	.byte	0x00, 0x00, 0x00, 0x00


//--------------------- .nv.info._Z15spmv_jds_kernel9JDSMatrixPfS0_ --------------------------
	.section	.nv.info._Z15spmv_jds_kernel9JDSMatrixPfS0_,"",@"SHT_CUDA_INFO"
	.sectionflags	@""
	.align	4


	//----- nvinfo : EIATTR_CUDA_API_VERSION
	.align		4
        /*0000*/ 	.byte	0x04, 0x37
        /*0002*/ 	.short	(.L_7 - .L_6)
.L_6:
        /*0004*/ 	.word	0x00000082


	//----- nvinfo : EIATTR_KPARAM_INFO
	.align		4
.L_7:
        /*0008*/ 	.byte	0x04, 0x17
        /*000a*/ 	.short	(.L_9 - .L_8)
.L_8:
        /*000c*/ 	.word	0x00000000
        /*0010*/ 	.short	0x0002
        /*0012*/ 	.short	0x0040
        /*0014*/ 	.byte	0x00, 0xf5, 0x21, 0x00


	//----- nvinfo : EIATTR_KPARAM_INFO
	.align		4
.L_9:
        /*0018*/ 	.byte	0x04, 0x17
        /*001a*/ 	.short	(.L_11 - .L_10)
.L_10:
        /*001c*/ 	.word	0x00000000
        /*0020*/ 	.short	0x0001
        /*0022*/ 	.short	0x0038
        /*0024*/ 	.byte	0x00, 0xf5, 0x21, 0x00


	//----- nvinfo : EIATTR_KPARAM_INFO
	.align		4
.L_11:
        /*0028*/ 	.byte	0x04, 0x17
        /*002a*/ 	.short	(.L_13 - .L_12)
.L_12:
        /*002c*/ 	.word	0x00000000
        /*0030*/ 	.short	0x0000
        /*0032*/ 	.short	0x0000
        /*0034*/ 	.byte	0x00, 0xf0, 0xe1, 0x00


	//----- nvinfo : EIATTR_SPARSE_MMA_MASK
	.align		4
.L_13:
        /*0038*/ 	.byte	0x03, 0x50
        /*003a*/ 	.short	0x0000


	//----- nvinfo : EIATTR_MAXREG_COUNT
	.align		4
        /*003c*/ 	.byte	0x03, 0x1b
        /*003e*/ 	.short	0x00ff


	//----- nvinfo : EIATTR_MERCURY_ISA_VERSION
	.align		4
        /*0040*/ 	.byte	0x03, 0x5f
        /*0042*/ 	.short	0x0101


	//----- nvinfo : EIATTR_VRC_CTA_INIT_COUNT
	.align		4
        /*0044*/ 	.byte	0x02, 0x4a
	.zero		1
	.zero		1


	//----- nvinfo : EIATTR_EXIT_INSTR_OFFSETS
	.align		4
        /*0048*/ 	.byte	0x04, 0x1c
        /*004a*/ 	.short	(.L_15 - .L_14)


	//   ....[0]....
.L_14:
        /*004c*/ 	.word	0x00000070


	//   ....[1]....
        /*0050*/ 	.word	0x00000d60


	//----- nvinfo : EIATTR_CRS_STACK_SIZE
	.align		4
.L_15:
        /*0054*/ 	.byte	0x04, 0x1e
        /*0056*/ 	.short	(.L_17 - .L_16)
.L_16:
        /*0058*/ 	.word	0x00000000


	//----- nvinfo : EIATTR_CBANK_PARAM_SIZE
	.align		4
.L_17:
        /*005c*/ 	.byte	0x03, 0x19
        /*005e*/ 	.short	0x0048


	//----- nvinfo : EIATTR_PARAM_CBANK
	.align		4
        /*0060*/ 	.byte	0x04, 0x0a
        /*0062*/ 	.short	(.L_19 - .L_18)
	.align		4
.L_18:
        /*0064*/ 	.word	index@(.nv.constant0._Z15spmv_jds_kernel9JDSMatrixPfS0_)
        /*0068*/ 	.short	0x0380
        /*006a*/ 	.short	0x0048


	//----- nvinfo : EIATTR_SW_WAR
	.align		4
.L_19:
        /*006c*/ 	.byte	0x04, 0x36
        /*006e*/ 	.short	(.L_21 - .L_20)
.L_20:
        /*0070*/ 	.word	0x00000008
.L_21:


//--------------------- .nv.callgraph             --------------------------
	.section	.nv.callgraph,"",@"SHT_CUDA_CALLGRAPH"
	.align	4
	.sectionentsize	8
	.align		4
        /*0000*/ 	.word	0x00000000
	.align		4
        /*0004*/ 	.word	0xffffffff
	.align		4
        /*0008*/ 	.word	0x00000000
	.align		4
        /*000c*/ 	.word	0xfffffffe
	.align		4
        /*0010*/ 	.word	0x00000000
	.align		4
        /*0014*/ 	.word	0xfffffffd
	.align		4
        /*0018*/ 	.word	0x00000000
	.align		4
        /*001c*/ 	.word	0xfffffffc


//--------------------- .text._Z15spmv_jds_kernel9JDSMatrixPfS0_ --------------------------
	.section	.text._Z15spmv_jds_kernel9JDSMatrixPfS0_,"ax",@progbits
	.align	128
        .global         _Z15spmv_jds_kernel9JDSMatrixPfS0_
        .type           _Z15spmv_jds_kernel9JDSMatrixPfS0_,@function
        .size           _Z15spmv_jds_kernel9JDSMatrixPfS0_,(.L_x_10 - _Z15spmv_jds_kernel9JDSMatrixPfS0_)
        .other          _Z15spmv_jds_kernel9JDSMatrixPfS0_,@"STO_CUDA_ENTRY STV_DEFAULT"
_Z15spmv_jds_kernel9JDSMatrixPfS0_:
.text._Z15spmv_jds_kernel9JDSMatrixPfS0_:
[----:B------:R-:W-:Y:S01]  /*0000*/  LDC R1, c[0x0][0x37c] ;  /* 0x0000df00ff017b82 */ /* 0x000fe20000000800 */
[----:B------:R-:W0:Y:S07]  /*0010*/  S2R R0, SR_TID.X ;  /* 0x0000000000007919 */ /* 0x000e2e0000002100 */
[----:B------:R-:W0:Y:S01]  /*0020*/  S2UR UR4, SR_CTAID.X ;  /* 0x00000000000479c3 */ /* 0x000e220000002500 */
[----:B------:R-:W1:Y:S07]  /*0030*/  LDCU UR5, c[0x0][0x380] ;  /* 0x00007000ff0577ac */ /* 0x000e6e0008000800 */
[----:B------:R-:W0:Y:S02]  /*0040*/  LDC R3, c[0x0][0x360] ;  /* 0x0000d800ff037b82 */ /* 0x000e240000000800 */
[----:B0-----:R-:W-:-:S05]  /*0050*/  IMAD R0, R3, UR4, R0 ;  /* 0x0000000403007c24 */ /* 0x001fca000f8e0200 */
[----:B-1----:R-:W-:-:S13]  /*0060*/  ISETP.GE.U32.AND P0, PT, R0, UR5, PT ;  /* 0x0000000500007c0c */ /* 0x002fda000bf06070 */
[----:B------:R-:W-:Y:S05]  /*0070*/  @P0 EXIT ;  /* 0x000000000000094d */ /* 0x000fea0003800000 */
[----:B------:R-:W0:Y:S01]  /*0080*/  LDC.64 R6, c[0x0][0x398] ;  /* 0x0000e600ff067b82 */ /* 0x000e220000000a00 */
[----:B------:R-:W1:Y:S07]  /*0090*/  LDCU.64 UR6, c[0x0][0x358] ;  /* 0x00006b00ff0677ac */ /* 0x000e6e0008000a00 */
[----:B------:R-:W2:Y:S01]  /*00a0*/  LDC.64 R4, c[0x0][0x390] ;  /* 0x0000e400ff047b82 */ /* 0x000ea20000000a00 */
[----:B0-----:R-:W-:-:S05]  /*00b0*/  IMAD.WIDE.U32 R6, R0, 0x4, R6 ;  /* 0x0000000400067825 */ /* 0x001fca00078e0006 */
[----:B-1----:R-:W3:Y:S01]  /*00c0*/  LDG.E R2, desc[UR6][R6.64] ;  /* 0x0000000606027981 */ /* 0x002ee2000c1e1900 */
[----:B--2---:R-:W-:-:S05]  /*00d0*/  IMAD.WIDE.U32 R4, R0, 0x4, R4 ;  /* 0x0000000400047825 */ /* 0x004fca00078e0004 */
[----:B------:R0:W5:Y:S01]  /*00e0*/  LDG.E R3, desc[UR6][R4.64] ;  /* 0x0000000604037981 */ /* 0x000162000c1e1900 */
[----:B------:R-:W-:Y:S01]  /*00f0*/  BSSY.RECONVERGENT B0, `(.L_x_0) ;  /* 0x00000c3000007945 */ /* 0x000fe20003800200 */
[----:B------:R-:W-:Y:S01]  /*0100*/  HFMA2 R24, -RZ, RZ, 0, 0 ;  /* 0x00000000ff187431 */ /* 0x000fe200000001ff */
[----:B---3--:R-:W-:-:S13]  /*0110*/  ISETP.NE.AND P0, PT, R2, RZ, PT ;  /* 0x000000ff0200720c */ /* 0x008fda0003f05270 */
[----:B0-----:R-:W-:Y:S05]  /*0120*/  @!P0 BRA `(.L_x_1) ;  /* 0x0000000800fc8947 */ /* 0x001fea0003800000 */
[C---:B------:R-:W-:Y:S01]  /*0130*/  ISETP.GE.U32.AND P1, PT, R2.reuse, 0x8, PT ;  /* 0x000000080200780c */ /* 0x040fe20003f26070 */
[----:B------:R-:W-:Y:S01]  /*0140*/  BSSY.RECONVERGENT B1, `(.L_x_2) ;  /* 0x000005e000017945 */ /* 0x000fe20003800200 */
[----:B------:R-:W-:Y:S02]  /*0150*/  LOP3.LUT R4, R2, 0x7, RZ, 0xc0, !PT ;  /* 0x0000000702047812 */ /* 0x000fe400078ec0ff */
[----:B------:R-:W-:Y:S02]  /*0160*/  MOV R24, RZ ;  /* 0x000000ff00187202 */ /* 0x000fe40000000f00 */
[----:B------:R-:W-:Y:S02]  /*0170*/  ISETP.NE.AND P0, PT, R4, RZ, PT ;  /* 0x000000ff0400720c */ /* 0x000fe40003f05270 */
[----:B------:R-:W-:-:S05]  /*0180*/  MOV R5, RZ ;  /* 0x000000ff00057202 */ /* 0x000fca0000000f00 */
[----:B------:R-:W-:Y:S06]  /*0190*/  @!P1 BRA `(.L_x_3) ;  /* 0x0000000400609947 */ /* 0x000fec0003800000 */
[----:B------:R-:W0:Y:S01]  /*01a0*/  LDCU.64 UR4, c[0x0][0x3b0] ;  /* 0x00007600ff0477ac */ /* 0x000e220008000a00 */
[----:B------:R-:W-:Y:S02]  /*01b0*/  LOP3.LUT R5, R2, 0xfffffff8, RZ, 0xc0, !PT ;  /* 0xfffffff802057812 */ /* 0x000fe400078ec0ff */
[----:B------:R-:W-:Y:S02]  /*01c0*/  MOV R24, RZ ;  /* 0x000000ff00187202 */ /* 0x000fe40000000f00 */
[----:B------:R-:W-:Y:S01]  /*01d0*/  IADD3 R6, PT, PT, -R5, RZ, RZ ;  /* 0x000000ff05067210 */ /* 0x000fe20007ffe1ff */
[----:B0-----:R-:W-:-:S04]  /*01e0*/  UIADD3 UR4, UP0, UPT, UR4, 0x10, URZ ;  /* 0x0000001004047890 */ /* 0x001fc8000ff1e0ff */
[----:B------:R-:W-:Y:S02]  /*01f0*/  UIADD3.X UR5, UPT, UPT, URZ, UR5, URZ, UP0, !UPT ;  /* 0x00000005ff057290 */ /* 0x000fe400087fe4ff */
[----:B------:R-:W-:-:S04]  /*0200*/  MOV R12, UR4 ;  /* 0x00000004000c7c02 */ /* 0x000fc80008000f00 */
[----:B------:R-:W-:-:S07]  /*0210*/  MOV R13, UR5 ;  /* 0x00000005000d7c02 */ /* 0x000fce0008000f00 */
.L_x_4:
[----:B------:R-:W2:Y:S01]  /*0220*/  LDG.E R7, desc[UR6][R12.64+-0x10] ;  /* 0xfffff0060c077981 */ /* 0x000ea2000c1e1900 */
[----:B------:R-:W0:Y:S03]  /*0230*/  LDC.64 R18, c[0x0][0x3a0] ;  /* 0x0000e800ff127b82 */ /* 0x000e260000000a00 */
[----:B------:R-:W3:Y:S04]  /*0240*/  LDG.E R11, desc[UR6][R12.64+-0xc] ;  /* 0xfffff4060c0b7981 */ /* 0x000ee8000c1e1900 */
[----:B------:R-:W4:Y:S01]  /*0250*/  LDG.E R23, desc[UR6][R12.64+-0x8] ;  /* 0xfffff8060c177981 */ /* 0x000f22000c1e1900 */
[----:B------:R-:W1:Y:S03]  /*0260*/  LDC.64 R16, c[0x0][0x3a8] ;  /* 0x0000ea00ff107b82 */ /* 0x000e660000000a00 */
[----:B------:R-:W4:Y:S05]  /*0270*/  LDG.E R22, desc[UR6][R12.64] ;  /* 0x000000060c167981 */ /* 0x000f2a000c1e1900 */
[----:B------:R-:W4:Y:S01]  /*0280*/  LDC.64 R14, c[0x0][0x3b8] ;  /* 0x0000ee00ff0e7b82 */ /* 0x000f220000000a00 */
[----:B--2---:R-:W-:-:S05]  /*0290*/  IADD3 R7, PT, PT, R0, R7, RZ ;  /* 0x0000000700077210 */ /* 0x004fca0007ffe0ff */
[----:B0-----:R-:W-:-:S06]  /*02a0*/  IMAD.WIDE.U32 R8, R7, 0x4, R18 ;  /* 0x0000000407087825 */ /* 0x001fcc00078e0012 */
[----:B------:R-:W2:Y:S01]  /*02b0*/  LDG.E R9, desc[UR6][R8.64] ;  /* 0x0000000608097981 */ /* 0x000ea2000c1e1900 */
[----:B---3--:R-:W-:-:S05]  /*02c0*/  IADD3 R11, PT, PT, R0, R11, RZ ;  /* 0x0000000b000b7210 */ /* 0x008fca0007ffe0ff */
[----:B------:R-:W-:-:S04]  /*02d0*/  IMAD.WIDE.U32 R20, R11, 0x4, R18 ;  /* 0x000000040b147825 */ /* 0x000fc800078e0012 */
[--C-:B-1----:R-:W-:Y:S01]  /*02e0*/  IMAD.WIDE.U32 R26, R7, 0x4, R16.reuse ;  /* 0x00000004071a7825 */ /* 0x102fe200078e0010 */
[----:B------:R2:W3:Y:S04]  /*02f0*/  LDG.E R29, desc[UR6][R20.64] ;  /* 0x00000006141d7981 */ /* 0x0004e8000c1e1900 */
[----:B------:R-:W3:Y:S04]  /*0300*/  LDG.E R8, desc[UR6][R12.64+-0x4] ;  /* 0xfffffc060c087981 */ /* 0x000ee8000c1e1900 */
[----:B------:R-:W3:Y:S01]  /*0310*/  LDG.E R25, desc[UR6][R26.64] ;  /* 0x000000061a197981 */ /* 0x000ee2000c1e1900 */
[----:B----4-:R-:W-:Y:S01]  /*0320*/  IADD3 R23, PT, PT, R0, R23, RZ ;  /* 0x0000001700177210 */ /* 0x010fe20007ffe0ff */
[----:B------:R-:W-:-:S06]  /*0330*/  IMAD.WIDE.U32 R10, R11, 0x4, R16 ;  /* 0x000000040b0a7825 */ /* 0x000fcc00078e0010 */
[----:B------:R-:W4:Y:S04]  /*0340*/  LDG.E R10, desc[UR6][R10.64] ;  /* 0x000000060a0a7981 */ /* 0x000f28000c1e1900 */
[----:B------:R-:W4:Y:S01]  /*0350*/  LDG.E R27, desc[UR6][R12.64+0x4] ;  /* 0x000004060c1b7981 */ /* 0x000f22000c1e1900 */
[----:B--2---:R-:W-:-:S05]  /*0360*/  IMAD.WIDE.U32 R20, R9, 0x4, R14 ;  /* 0x0000000409147825 */ /* 0x004fca00078e000e */
[----:B------:R0:W2:Y:S01]  /*0370*/  LDG.E R9, desc[UR6][R20.64] ;  /* 0x0000000614097981 */ /* 0x0000a2000c1e1900 */
[----:B---3--:R-:W-:-:S04]  /*0380*/  IMAD.WIDE.U32 R28, R29, 0x4, R14 ;  /* 0x000000041d1c7825 */ /* 0x008fc800078e000e */
[----:B0-----:R-:W-:Y:S01]  /*0390*/  IMAD.WIDE.U32 R20, R23, 0x4, R18 ;  /* 0x0000000417147825 */ /* 0x001fe200078e0012 */
[----:B------:R-:W-:Y:S01]  /*03a0*/  IADD3 R8, PT, PT, R0, R8, RZ ;  /* 0x0000000800087210 */ /* 0x000fe20007ffe0ff */
[----:B------:R-:W4:Y:S04]  /*03b0*/  LDG.E R7, desc[UR6][R28.64] ;  /* 0x000000061c077981 */ /* 0x000f28000c1e1900 */
[----:B------:R2:W3:Y:S02]  /*03c0*/  LDG.E R11, desc[UR6][R20.64] ;  /* 0x00000006140b7981 */ /* 0x0004e4000c1e1900 */
[----:B--2---:R-:W-:Y:S01]  /*03d0*/  FFMA R20, R25, R9, R24 ;  /* 0x0000000919147223 */ /* 0x004fe20000000018 */
[----:B------:R-:W-:Y:S01]  /*03e0*/  IMAD.WIDE.U32 R24, R8, 0x4, R18 ;  /* 0x0000000408187825 */ /* 0x000fe200078e0012 */
[----:B------:R-:W-:-:S04]  /*03f0*/  IADD3 R9, PT, PT, R0, R22, RZ ;  /* 0x0000001600097210 */ /* 0x000fc80007ffe0ff */
[----:B------:R0:W2:Y:S01]  /*0400*/  LDG.E R21, desc[UR6][R24.64] ;  /* 0x0000000618157981 */ /* 0x0000a2000c1e1900 */
[----:B------:R-:W-:-:S05]  /*0410*/  IMAD.WIDE.U32 R28, R9, 0x4, R18 ;  /* 0x00000004091c7825 */ /* 0x000fca00078e0012 */
[----:B------:R-:W2:Y:S04]  /*0420*/  LDG.E R24, desc[UR6][R28.64] ;  /* 0x000000061c187981 */ /* 0x000ea8000c1e1900 */
[----:B------:R-:W2:Y:S01]  /*0430*/  LDG.E R29, desc[UR6][R12.64+0x8] ;  /* 0x000008060c1d7981 */ /* 0x000ea2000c1e1900 */
[----:B------:R-:W-:-:S04]  /*0440*/  IMAD.WIDE.U32 R22, R23, 0x4, R16 ;  /* 0x0000000417167825 */ /* 0x000fc800078e0010 */
[----:B----4-:R-:W-:Y:S01]  /*0450*/  FFMA R7, R10, R7, R20 ;  /* 0x000000070a077223 */ /* 0x010fe20000000014 */
[----:B---3--:R-:W-:Y:S01]  /*0460*/  IMAD.WIDE.U32 R10, R11, 0x4, R14 ;  /* 0x000000040b0a7825 */ /* 0x008fe200078e000e */
[----:B0-----:R-:W-:Y:S01]  /*0470*/  IADD3 R25, PT, PT, R0, R27, RZ ;  /* 0x0000001b00197210 */ /* 0x001fe20007ffe0ff */
[----:B------:R-:W3:Y:S04]  /*0480*/  LDG.E R22, desc[UR6][R22.64] ;  /* 0x0000000616167981 */ /* 0x000ee8000c1e1900 */
[----:B------:R-:W-:Y:S01]  /*0490*/  IMAD.WIDE.U32 R26, R25, 0x4, R18 ;  /* 0x00000004191a7825 */ /* 0x000fe200078e0012 */
[----:B------:R0:W3:Y:S05]  /*04a0*/  LDG.E R23, desc[UR6][R10.64] ;  /* 0x000000060a177981 */ /* 0x0000ea000c1e1900 */
[----:B------:R-:W4:Y:S01]  /*04b0*/  LDG.E R27, desc[UR6][R26.64] ;  /* 0x000000061a1b7981 */ /* 0x000f22000c1e1900 */
[----:B0-----:R-:W-:-:S04]  /*04c0*/  IMAD.WIDE.U32 R10, R8, 0x4, R16 ;  /* 0x00000004080a7825 */ /* 0x001fc800078e0010 */
[----:B------:R-:W-:Y:S02]  /*04d0*/  IMAD.WIDE.U32 R8, R9, 0x4, R16 ;  /* 0x0000000409087825 */ /* 0x000fe400078e0010 */
[----:B------:R-:W3:Y:S04]  /*04e0*/  LDG.E R10, desc[UR6][R10.64] ;  /* 0x000000060a0a7981 */ /* 0x000ee8000c1e1900 */
[----:B------:R-:W3:Y:S01]  /*04f0*/  LDG.E R8, desc[UR6][R8.64] ;  /* 0x0000000608087981 */ /* 0x000ee2000c1e1900 */
[----:B--2---:R-:W-:-:S05]  /*0500*/  IMAD.WIDE.U32 R20, R21, 0x4, R14 ;  /* 0x0000000415147825 */ /* 0x004fca00078e000e */
[----:B------:R0:W2:Y:S02]  /*0510*/  LDG.E R11, desc[UR6][R20.64] ;  /* 0x00000006140b7981 */ /* 0x0000a4000c1e1900 */
[----:B0-----:R-:W-:-:S05]  /*0520*/  IMAD.WIDE.U32 R20, R24, 0x4, R14 ;  /* 0x0000000418147825 */ /* 0x001fca00078e000e */
[----:B------:R0:W2:Y:S02]  /*0530*/  LDG.E R9, desc[UR6][R20.64] ;  /* 0x0000000614097981 */ /* 0x0000a4000c1e1900 */
[----:B0-----:R-:W-:Y:S02]  /*0540*/  IADD3 R21, PT, PT, R0, R29, RZ ;  /* 0x0000001d00157210 */ /* 0x001fe40007ffe0ff */
[----:B------:R-:W3:Y:S01]  /*0550*/  LDG.E R29, desc[UR6][R12.64+0xc] ;  /* 0x00000c060c1d7981 */ /* 0x000ee2000c1e1900 */
[----:B------:R-:W-:-:S06]  /*0560*/  IMAD.WIDE.U32 R24, R25, 0x4, R16 ;  /* 0x0000000419187825 */ /* 0x000fcc00078e0010 */
[----:B------:R-:W2:Y:S01]  /*0570*/  LDG.E R24, desc[UR6][R24.64] ;  /* 0x0000000618187981 */ /* 0x000ea2000c1e1900 */
[----:B----4-:R-:W-:-:S05]  /*0580*/  IMAD.WIDE.U32 R26, R27, 0x4, R14 ;  /* 0x000000041b1a7825 */ /* 0x010fca00078e000e */
[----:B------:R0:W4:Y:S02]  /*0590*/  LDG.E R25, desc[UR6][R26.64] ;  /* 0x000000061a197981 */ /* 0x000124000c1e1900 */
[----:B0-----:R-:W-:-:S06]  /*05a0*/  IMAD.WIDE.U32 R26, R21, 0x4, R18 ;  /* 0x00000004151a7825 */ /* 0x001fcc00078e0012 */
[----:B------:R-:W2:Y:S01]  /*05b0*/  LDG.E R27, desc[UR6][R26.64] ;  /* 0x000000061a1b7981 */ /* 0x000ea2000c1e1900 */
[----:B---3--:R-:W-:-:S05]  /*05c0*/  IADD3 R29, PT, PT, R0, R29, RZ ;  /* 0x0000001d001d7210 */ /* 0x008fca0007ffe0ff */
[----:B------:R-:W-:-:S06]  /*05d0*/  IMAD.WIDE.U32 R18, R29, 0x4, R18 ;  /* 0x000000041d127825 */ /* 0x000fcc00078e0012 */
[----:B------:R-:W3:Y:S01]  /*05e0*/  LDG.E R19, desc[UR6][R18.64] ;  /* 0x0000000612137981 */ /* 0x000ee2000c1e1900 */
[----:B------:R-:W-:-:S04]  /*05f0*/  IMAD.WIDE.U32 R20, R21, 0x4, R16 ;  /* 0x0000000415147825 */ /* 0x000fc800078e0010 */
[----:B------:R-:W-:Y:S02]  /*0600*/  IMAD.WIDE.U32 R16, R29, 0x4, R16 ;  /* 0x000000041d107825 */ /* 0x000fe400078e0010 */
[----:B------:R-:W4:Y:S04]  /*0610*/  LDG.E R20, desc[UR6][R20.64] ;  /* 0x0000000614147981 */ /* 0x000f28000c1e1900 */
[----:B------:R-:W4:Y:S01]  /*0620*/  LDG.E R16, desc[UR6][R16.64] ;  /* 0x0000000610107981 */ /* 0x000f22000c1e1900 */
[----:B--2---:R-:W-:-:S06]  /*0630*/  IMAD.WIDE.U32 R28, R27, 0x4, R14 ;  /* 0x000000041b1c7825 */ /* 0x004fcc00078e000e */
[----:B------:R-:W2:Y:S01]  /*0640*/  LDG.E R29, desc[UR6][R28.64] ;  /* 0x000000061c1d7981 */ /* 0x000ea2000c1e1900 */
[----:B---3--:R-:W-:-:S06]  /*0650*/  IMAD.WIDE.U32 R14, R19, 0x4, R14 ;  /* 0x00000004130e7825 */ /* 0x008fcc00078e000e */
[----:B------:R-:W3:Y:S01]  /*0660*/  LDG.E R14, desc[UR6][R14.64] ;  /* 0x000000060e0e7981 */ /* 0x000ee2000c1e1900 */
[----:B------:R-:W-:Y:S01]  /*0670*/  FFMA R7, R22, R23, R7 ;  /* 0x0000001716077223 */ /* 0x000fe20000000007 */
[----:B------:R-:W-:-:S03]  /*0680*/  IADD3 R6, PT, PT, R6, 0x8, RZ ;  /* 0x0000000806067810 */ /* 0x000fc60007ffe0ff */
[----:B------:R-:W-:Y:S01]  /*0690*/  FFMA R7, R10, R11, R7 ;  /* 0x0000000b0a077223 */ /* 0x000fe20000000007 */
[----:B------:R-:W-:-:S03]  /*06a0*/  ISETP.NE.AND P1, PT, R6, RZ, PT ;  /* 0x000000ff0600720c */ /* 0x000fc60003f25270 */
[----:B------:R-:W-:-:S04]  /*06b0*/  FFMA R7, R8, R9, R7 ;  /* 0x0000000908077223 */ /* 0x000fc80000000007 */
[----:B----4-:R-:W-:Y:S01]  /*06c0*/  FFMA R7, R24, R25, R7 ;  /* 0x0000001918077223 */ /* 0x010fe20000000007 */
[----:B------:R-:W-:-:S04]  /*06d0*/  IADD3 R12, P2, PT, R12, 0x20, RZ ;  /* 0x000000200c0c7810 */ /* 0x000fc80007f5e0ff */
[----:B------:R-:W-:Y:S01]  /*06e0*/  IADD3.X R13, PT, PT, RZ, R13, RZ, P2, !PT ;  /* 0x0000000dff0d7210 */ /* 0x000fe200017fe4ff */
[----:B--2---:R-:W-:-:S04]  /*06f0*/  FFMA R7, R20, R29, R7 ;  /* 0x0000001d14077223 */ /* 0x004fc80000000007 */
[----:B---3--:R-:W-:Y:S01]  /*0700*/  FFMA R24, R16, R14, R7 ;  /* 0x0000000e10187223 */ /* 0x008fe20000000007 */
[----:B------:R-:W-:Y:S06]  /*0710*/  @P1 BRA `(.L_x_4) ;  /* 0xfffffff800c01947 */ /* 0x000fec000383ffff */
.L_x_3:
[----:B------:R-:W-:Y:S05]  /*0720*/  BSYNC.RECONVERGENT B1 ;  /* 0x0000000000017941 */ /* 0x000fea0003800200 */
.L_x_2:
[----:B------:R-:W-:Y:S05]  /*0730*/  @!P0 BRA `(.L_x_1) ;  /* 0x0000000400788947 */ /* 0x000fea0003800000 */
[----:B------:R-:W-:Y:S01]  /*0740*/  ISETP.GE.U32.AND P0, PT, R4, 0x4, PT ;  /* 0x000000040400780c */ /* 0x000fe20003f06070 */
[----:B------:R-:W-:Y:S01]  /*0750*/  BSSY.RECONVERGENT B1, `(.L_x_5) ;  /* 0x000002e000017945 */ /* 0x000fe20003800200 */
[----:B------:R-:W-:-:S04]  /*0760*/  LOP3.LUT R22, R2, 0x3, RZ, 0xc0, !PT ;  /* 0x0000000302167812 */ /* 0x000fc800078ec0ff */
[----:B------:R-:W-:-:S07]  /*0770*/  ISETP.NE.AND P1, PT, R22, RZ, PT ;  /* 0x000000ff1600720c */ /* 0x000fce0003f25270 */
[----:B------:R-:W-:Y:S06]  /*0780*/  @!P0 BRA `(.L_x_6) ;  /* 0x0000000000a88947 */ /* 0x000fec0003800000 */
[----:B------:R-:W0:Y:S08]  /*0790*/  LDC.64 R8, c[0x0][0x3b0] ;  /* 0x0000ec00ff087b82 */ /* 0x000e300000000a00 */
[----:B------:R-:W1:Y:S01]  /*07a0*/  LDC.64 R6, c[0x0][0x3a0] ;  /* 0x0000e800ff067b82 */ /* 0x000e620000000a00 */
[----:B0-----:R-:W-:-:S05]  /*07b0*/  IMAD.WIDE.U32 R8, R5, 0x4, R8 ;  /* 0x0000000405087825 */ /* 0x001fca00078e0008 */
[----:B------:R-:W2:Y:S04]  /*07c0*/  LDG.E R13, desc[UR6][R8.64] ;  /* 0x00000006080d7981 */ /* 0x000ea8000c1e1900 */
[----:B------:R-:W3:Y:S04]  /*07d0*/  LDG.E R11, desc[UR6][R8.64+0x4] ;  /* 0x00000406080b7981 */ /* 0x000ee8000c1e1900 */
[----:B------:R-:W4:Y:S04]  /*07e0*/  LDG.E R17, desc[UR6][R8.64+0x8] ;  /* 0x0000080608117981 */ /* 0x000f28000c1e1900 */
[----:B------:R0:W4:Y:S02]  /*07f0*/  LDG.E R23, desc[UR6][R8.64+0xc] ;  /* 0x00000c0608177981 */ /* 0x000124000c1e1900 */
[----:B0-----:R-:W0:Y:S01]  /*0800*/  LDC.64 R8, c[0x0][0x3a8] ;  /* 0x0000ea00ff087b82 */ /* 0x001e220000000a00 */
[----:B--2---:R-:W-:-:S02]  /*0810*/  IADD3 R13, PT, PT, R0, R13, RZ ;  /* 0x0000000d000d7210 */ /* 0x004fc40007ffe0ff */
[----:B---3--:R-:W-:-:S03]  /*0820*/  IADD3 R11, PT, PT, R0, R11, RZ ;  /* 0x0000000b000b7210 */ /* 0x008fc60007ffe0ff */
[----:B-1----:R-:W-:Y:S01]  /*0830*/  IMAD.WIDE.U32 R18, R13, 0x4, R6 ;  /* 0x000000040d127825 */ /* 0x002fe200078e0006 */
[----:B----4-:R-:W-:-:S03]  /*0840*/  IADD3 R17, PT, PT, R0, R17, RZ ;  /* 0x0000001100117210 */ /* 0x010fc60007ffe0ff */
[--C-:B------:R-:W-:Y:S02]  /*0850*/  IMAD.WIDE.U32 R14, R11, 0x4, R6.reuse ;  /* 0x000000040b0e7825 */ /* 0x100fe400078e0006 */
[----:B------:R-:W2:Y:S01]  /*0860*/  LDG.E R19, desc[UR6][R18.64] ;  /* 0x0000000612137981 */ /* 0x000ea2000c1e1900 */
[----:B------:R-:W-:Y:S01]  /*0870*/  IADD3 R23, PT, PT, R0, R23, RZ ;  /* 0x0000001700177210 */ /* 0x000fe20007ffe0ff */
[--C-:B------:R-:W-:Y:S02]  /*0880*/  IMAD.WIDE.U32 R20, R17, 0x4, R6.reuse ;  /* 0x0000000411147825 */ /* 0x100fe400078e0006 */
[----:B------:R-:W3:Y:S02]  /*0890*/  LDG.E R15, desc[UR6][R14.64] ;  /* 0x000000060e0f7981 */ /* 0x000ee4000c1e1900 */
[----:B------:R-:W-:Y:S02]  /*08a0*/  IMAD.WIDE.U32 R26, R23, 0x4, R6 ;  /* 0x00000004171a7825 */ /* 0x000fe400078e0006 */
[----:B------:R-:W4:Y:S01]  /*08b0*/  LDG.E R21, desc[UR6][R20.64] ;  /* 0x0000000614157981 */ /* 0x000f22000c1e1900 */
[----:B------:R-:W2:Y:S03]  /*08c0*/  LDC.64 R6, c[0x0][0x3b8] ;  /* 0x0000ee00ff067b82 */ /* 0x000ea60000000a00 */
[----:B------:R-:W4:Y:S01]  /*08d0*/  LDG.E R25, desc[UR6][R26.64] ;  /* 0x000000061a197981 */ /* 0x000f22000c1e1900 */
[----:B0-----:R-:W-:-:S04]  /*08e0*/  IMAD.WIDE.U32 R12, R13, 0x4, R8 ;  /* 0x000000040d0c7825 */ /* 0x001fc800078e0008 */
[--C-:B------:R-:W-:Y:S02]  /*08f0*/  IMAD.WIDE.U32 R10, R11, 0x4, R8.reuse ;  /* 0x000000040b0a7825 */ /* 0x100fe400078e0008 */
[----:B------:R-:W4:Y:S02]  /*0900*/  LDG.E R13, desc[UR6][R12.64] ;  /* 0x000000060c0d7981 */ /* 0x000f24000c1e1900 */
[--C-:B------:R-:W-:Y:S02]  /*0910*/  IMAD.WIDE.U32 R16, R17, 0x4, R8.reuse ;  /* 0x0000000411107825 */ /* 0x100fe400078e0008 */
[----:B------:R-:W4:Y:S02]  /*0920*/  LDG.E R10, desc[UR6][R10.64] ;  /* 0x000000060a0a7981 */ /* 0x000f24000c1e1900 */
[----:B------:R-:W-:Y:S02]  /*0930*/  IMAD.WIDE.U32 R8, R23, 0x4, R8 ;  /* 0x0000000417087825 */ /* 0x000fe400078e0008 */
[----:B------:R-:W4:Y:S04]  /*0940*/  LDG.E R16, desc[UR6][R16.64] ;  /* 0x0000000610107981 */ /* 0x000f28000c1e1900 */
[----:B------:R-:W4:Y:S01]  /*0950*/  LDG.E R8, desc[UR6][R8.64] ;  /* 0x0000000608087981 */ /* 0x000f22000c1e1900 */
[----:B--2---:R-:W-:-:S04]  /*0960*/  IMAD.WIDE.U32 R18, R19, 0x4, R6 ;  /* 0x0000000413127825 */ /* 0x004fc800078e0006 */
[--C-:B---3--:R-:W-:Y:S02]  /*0970*/  IMAD.WIDE.U32 R14, R15, 0x4, R6.reuse ;  /* 0x000000040f0e7825 */ /* 0x108fe400078e0006 */
[----:B------:R-:W2:Y:S02]  /*0980*/  LDG.E R19, desc[UR6][R18.64] ;  /* 0x0000000612137981 */ /* 0x000ea4000c1e1900 */
[--C-:B----4-:R-:W-:Y:S02]  /*0990*/  IMAD.WIDE.U32 R20, R21, 0x4, R6.reuse ;  /* 0x0000000415147825 */ /* 0x110fe400078e0006 */
[----:B------:R-:W3:Y:S02]  /*09a0*/  LDG.E R14, desc[UR6][R14.64] ;  /* 0x000000060e0e7981 */ /* 0x000ee4000c1e1900 */
[----:B------:R-:W-:Y:S02]  /*09b0*/  IMAD.WIDE.U32 R6, R25, 0x4, R6 ;  /* 0x0000000419067825 */ /* 0x000fe400078e0006 */
[----:B------:R-:W4:Y:S04]  /*09c0*/  LDG.E R20, desc[UR6][R20.64] ;  /* 0x0000000614147981 */ /* 0x000f28000c1e1900 */
[----:B------:R-:W4:Y:S01]  /*09d0*/  LDG.E R6, desc[UR6][R6.64] ;  /* 0x0000000606067981 */ /* 0x000f22000c1e1900 */
[----:B------:R-:W-:Y:S01]  /*09e0*/  IADD3 R5, PT, PT, R5, 0x4, RZ ;  /* 0x0000000405057810 */ /* 0x000fe20007ffe0ff */
[----:B--2---:R-:W-:-:S04]  /*09f0*/  FFMA R13, R13, R19, R24 ;  /* 0x000000130d0d7223 */ /* 0x004fc80000000018 */
[----:B---3--:R-:W-:-:S04]  /*0a00*/  FFMA R13, R10, R14, R13 ;  /* 0x0000000e0a0d7223 */ /* 0x008fc8000000000d */
[----:B----4-:R-:W-:-:S04]  /*0a10*/  FFMA R13, R16, R20, R13 ;  /* 0x00000014100d7223 */ /* 0x010fc8000000000d */
[----:B------:R-:W-:-:S07]  /*0a20*/  FFMA R24, R8, R6, R13 ;  /* 0x0000000608187223 */ /* 0x000fce000000000d */
.L_x_6:
[----:B------:R-:W-:Y:S05]  /*0a30*/  BSYNC.RECONVERGENT B1 ;  /* 0x0000000000017941 */ /* 0x000fea0003800200 */
.L_x_5:
[----:B------:R-:W-:Y:S05]  /*0a40*/  @!P1 BRA `(.L_x_1) ;  /* 0x0000000000b49947 */ /* 0x000fea0003800000 */
[----:B------:R-:W-:Y:S01]  /*0a50*/  ISETP.NE.AND P0, PT, R22, 0x1, PT ;  /* 0x000000011600780c */ /* 0x000fe20003f05270 */
[----:B------:R-:W-:Y:S01]  /*0a60*/  BSSY.RECONVERGENT B1, `(.L_x_7) ;  /* 0x000001c000017945 */ /* 0x000fe20003800200 */
[----:B------:R-:W-:-:S04]  /*0a70*/  LOP3.LUT R2, R2, 0x1, RZ, 0xc0, !PT ;  /* 0x0000000102027812 */ /* 0x000fc800078ec0ff */
[----:B------:R-:W-:-:S07]  /*0a80*/  ISETP.NE.U32.AND P1, PT, R2, 0x1, PT ;  /* 0x000000010200780c */ /* 0x000fce0003f25070 */
[----:B------:R-:W-:Y:S06]  /*0a90*/  @!P0 BRA `(.L_x_8) ;  /* 0x0000000000608947 */ /* 0x000fec0003800000 */
[----:B------:R-:W0:Y:S08]  /*0aa0*/  LDC.64 R6, c[0x0][0x3b0] ;  /* 0x0000ec00ff067b82 */ /* 0x000e300000000a00 */
[----:B------:R-:W1:Y:S01]  /*0ab0*/  LDC.64 R8, c[0x0][0x3a0] ;  /* 0x0000e800ff087b82 */ /* 0x000e620000000a00 */
[----:B0-----:R-:W-:-:S05]  /*0ac0*/  IMAD.WIDE.U32 R6, R5, 0x4, R6 ;  /* 0x0000000405067825 */ /* 0x001fca00078e0006 */
[----:B------:R-:W2:Y:S04]  /*0ad0*/  LDG.E R11, desc[UR6][R6.64] ;  /* 0x00000006060b7981 */ /* 0x000ea8000c1e1900 */
[----:B------:R-:W3:Y:S01]  /*0ae0*/  LDG.E R15, desc[UR6][R6.64+0x4] ;  /* 0x00000406060f7981 */ /* 0x000ee2000c1e1900 */
[C---:B--2---:R-:W-:Y:S02]  /*0af0*/  IADD3 R13, PT, PT, R0.reuse, R11, RZ ;  /* 0x0000000b000d7210 */ /* 0x044fe40007ffe0ff */
[----:B---3--:R-:W-:-:S03]  /*0b00*/  IADD3 R19, PT, PT, R0, R15, RZ ;  /* 0x0000000f00137210 */ /* 0x008fc60007ffe0ff */
[--C-:B-1----:R-:W-:Y:S01]  /*0b10*/  IMAD.WIDE.U32 R10, R13, 0x4, R8.reuse ;  /* 0x000000040d0a7825 */ /* 0x102fe200078e0008 */
[----:B------:R-:W0:Y:S03]  /*0b20*/  LDC.64 R14, c[0x0][0x3b8] ;  /* 0x0000ee00ff0e7b82 */ /* 0x000e260000000a00 */
[----:B------:R-:W-:Y:S02]  /*0b30*/  IMAD.WIDE.U32 R16, R19, 0x4, R8 ;  /* 0x0000000413107825 */ /* 0x000fe400078e0008 */
[----:B------:R-:W0:Y:S03]  /*0b40*/  LDG.E R11, desc[UR6][R10.64] ;  /* 0x000000060a0b7981 */ /* 0x000e26000c1e1900 */
[----:B------:R-:W1:Y:S01]  /*0b50*/  LDC.64 R8, c[0x0][0x3a8] ;  /* 0x0000ea00ff087b82 */ /* 0x000e620000000a00 */
[----:B------:R-:W2:Y:S01]  /*0b60*/  LDG.E R17, desc[UR6][R16.64] ;  /* 0x0000000610117981 */ /* 0x000ea2000c1e1900 */
[----:B-1----:R-:W-:-:S04]  /*0b70*/  IMAD.WIDE.U32 R12, R13, 0x4, R8 ;  /* 0x000000040d0c7825 */ /* 0x002fc800078e0008 */
[----:B------:R-:W-:Y:S02]  /*0b80*/  IMAD.WIDE.U32 R8, R19, 0x4, R8 ;  /* 0x0000000413087825 */ /* 0x000fe400078e0008 */
[----:B------:R-:W3:Y:S04]  /*0b90*/  LDG.E R13, desc[UR6][R12.64] ;  /* 0x000000060c0d7981 */ /* 0x000ee8000c1e1900 */
[----:B------:R-:W4:Y:S01]  /*0ba0*/  LDG.E R9, desc[UR6][R8.64] ;  /* 0x0000000608097981 */ /* 0x000f22000c1e1900 */
[----:B0-----:R-:W-:-:S04]  /*0bb0*/  IMAD.WIDE.U32 R6, R11, 0x4, R14 ;  /* 0x000000040b067825 */ /* 0x001fc800078e000e */
[----:B--2---:R-:W-:Y:S02]  /*0bc0*/  IMAD.WIDE.U32 R14, R17, 0x4, R14 ;  /* 0x00000004110e7825 */ /* 0x004fe400078e000e */
[----:B------:R-:W3:Y:S04]  /*0bd0*/  LDG.E R6, desc[UR6][R6.64] ;  /* 0x0000000606067981 */ /* 0x000ee8000c1e1900 */
[----:B------:R-:W4:Y:S01]  /*0be0*/  LDG.E R14, desc[UR6][R14.64] ;  /* 0x000000060e0e7981 */ /* 0x000f22000c1e1900 */
[----:B------:R-:W-:Y:S01]  /*0bf0*/  IADD3 R5, PT, PT, R5, 0x2, RZ ;  /* 0x0000000205057810 */ /* 0x000fe20007ffe0ff */
[----:B---3--:R-:W-:-:S04]  /*0c00*/  FFMA R24, R13, R6, R24 ;  /* 0x000000060d187223 */ /* 0x008fc80000000018 */
[----:B----4-:R-:W-:-:S07]  /*0c10*/  FFMA R24, R9, R14, R24 ;  /* 0x0000000e09187223 */ /* 0x010fce0000000018 */
.L_x_8:
[----:B------:R-:W-:Y:S05]  /*0c20*/  BSYNC.RECONVERGENT B1 ;  /* 0x0000000000017941 */ /* 0x000fea0003800200 */
.L_x_7:
[----:B------:R-:W-:Y:S05]  /*0c30*/  @P1 BRA `(.L_x_1) ;  /* 0x0000000000381947 */ /* 0x000fea0003800000 */
[----:B------:R-:W0:Y:S08]  /*0c40*/  LDC.64 R6, c[0x0][0x3b0] ;  /* 0x0000ec00ff067b82 */ /* 0x000e300000000a00 */
[----:B------:R-:W1:Y:S08]  /*0c50*/  LDC.64 R8, c[0x0][0x3a8] ;  /* 0x0000ea00ff087b82 */ /* 0x000e700000000a00 */
[----:B------:R-:W2:Y:S01]  /*0c60*/  LDC.64 R10, c[0x0][0x3b8] ;  /* 0x0000ee00ff0a7b82 */ /* 0x000ea20000000a00 */
[----:B0-----:R-:W-:-:S07]  /*0c70*/  IMAD.WIDE.U32 R4, R5, 0x4, R6 ;  /* 0x0000000405047825 */ /* 0x001fce00078e0006 */
[----:B------:R-:W0:Y:S01]  /*0c80*/  LDC.64 R6, c[0x0][0x3a0] ;  /* 0x0000e800ff067b82 */ /* 0x000e220000000a00 */
[----:B------:R-:W3:Y:S02]  /*0c90*/  LDG.E R5, desc[UR6][R4.64] ;  /* 0x0000000604057981 */ /* 0x000ee4000c1e1900 */
[----:B---3--:R-:W-:-:S05]  /*0ca0*/  IADD3 R13, PT, PT, R0, R5, RZ ;  /* 0x00000005000d7210 */ /* 0x008fca0007ffe0ff */
[----:B0-----:R-:W-:-:S06]  /*0cb0*/  IMAD.WIDE.U32 R6, R13, 0x4, R6 ;  /* 0x000000040d067825 */ /* 0x001fcc00078e0006 */
[----:B------:R-:W2:Y:S01]  /*0cc0*/  LDG.E R7, desc[UR6][R6.64] ;  /* 0x0000000606077981 */ /* 0x000ea2000c1e1900 */
[----:B-1----:R-:W-:-:S06]  /*0cd0*/  IMAD.WIDE.U32 R8, R13, 0x4, R8 ;  /* 0x000000040d087825 */ /* 0x002fcc00078e0008 */
[----:B------:R-:W3:Y:S01]  /*0ce0*/  LDG.E R9, desc[UR6][R8.64] ;  /* 0x0000000608097981 */ /* 0x000ee2000c1e1900 */
[----:B--2---:R-:W-:-:S06]  /*0cf0*/  IMAD.WIDE.U32 R10, R7, 0x4, R10 ;  /* 0x00000004070a7825 */ /* 0x004fcc00078e000a */
[----:B------:R-:W3:Y:S02]  /*0d00*/  LDG.E R10, desc[UR6][R10.64] ;  /* 0x000000060a0a7981 */ /* 0x000ee4000c1e1900 */
[----:B---3--:R-:W-:-:S07]  /*0d10*/  FFMA R24, R9, R10, R24 ;  /* 0x0000000a09187223 */ /* 0x008fce0000000018 */
.L_x_1:
[----:B------:R-:W-:Y:S05]  /*0d20*/  BSYNC.RECONVERGENT B0 ;  /* 0x0000000000007941 */ /* 0x000fea0003800200 */
.L_x_0:
[----:B------:R-:W0:Y:S02]  /*0d30*/  LDC.64 R4, c[0x0][0x3c0] ;  /* 0x0000f000ff047b82 */ /* 0x000e240000000a00 */
[----:B0----5:R-:W-:-:S05]  /*0d40*/  IMAD.WIDE.U32 R2, R3, 0x4, R4 ;  /* 0x0000000403027825 */ /* 0x021fca00078e0004 */
[----:B------:R-:W-:Y:S01]  /*0d50*/  STG.E desc[UR6][R2.64], R24 ;  /* 0x0000001802007986 */ /* 0x000fe2000c101906 */
[----:B------:R-:W-:Y:S05]  /*0d60*/  EXIT ;  /* 0x000000000000794d */ /* 0x000fea0003800000 */
.L_x_9:
[----:B------:R-:W-:-:S00]  /*0d70*/  BRA `(.L_x_9) ;  /* 0xfffffffc00fc7947 */ /* 0x000fc0000383ffff */
[----:B------:R-:W-:-:S00]  /*0d80*/  NOP ;  /* 0x0000000000007918 */ /* 0x000fc00000000000 */
[----:B------:R-:W-:-:S00]  /*0d90*/  NOP ;  /* 0x0000000000007918 */ /* 0x000fc00000000000 */
[----:B------:R-:W-:-:S00]  /*0da0*/  NOP ;  /* 0x0000000000007918 */ /* 0x000fc00000000000 */
[----:B------:R-:W-:-:S00]  /*0db0*/  NOP ;  /* 0x0000000000007918 */ /* 0x000fc00000000000 */
[----:B------:R-:W-:-:S00]  /*0dc0*/  NOP ;  /* 0x0000000000007918 */ /* 0x000fc00000000000 */
[----:B------:R-:W-:-:S00]  /*0dd0*/  NOP ;  /* 0x0000000000007918 */ /* 0x000fc00000000000 */
[----:B------:R-:W-:-:S00]  /*0de0*/  NOP ;  /* 0x0000000000007918 */ /* 0x000fc00000000000 */
[----:B------:R-:W-:-:S00]  /*0df0*/  NOP ;  /* 0x0000000000007918 */ /* 0x000fc00000000000 */
.L_x_10:


//--------------------- .nv.shared.reserved.0     --------------------------
	.section	.nv.shared.reserved.0,"aw",@nobits
	.weak		__nv_reservedSMEM_offset_0_alias
	.size		__nv_reservedSMEM_offset_0_alias, 0, 64
	.other		__nv_reservedSMEM_offset_0_alias,@"STO_CUDA_RESERVED_SHARED STV_DEFAULT"
__nv_reservedSMEM_offset_0_alias:
	.zero		0
	.zero		64


//--------------------- .nv.constant0._Z15spmv_jds_kernel9JDSMatrixPfS0_ --------------------------
	.section	.nv.constant0._Z15spmv_jds_kernel9JDSMatrixPfS0_,"a",@progbits
	.sectionflags	@""
	.align	4
.nv.constant0._Z15spmv_jds_kernel9JDSMatrixPfS0_:
	.zero		968


//--------------------- SYMBOLS --------------------------

	.type		.nv.reservedSmem.offset0,@object
	.size		.nv.reservedSmem.offset0,0x4
